//
// Generated by NVIDIA NVVM Compiler
//
// Compiler Build ID: CL-36424714
// Cuda compilation tools, release 13.0, V13.0.88
// Based on NVVM 20.0.0
//

.version 9.0
.target sm_100
.address_size 64

	// .globl	_Z14clc_vector_mulPfi
// _ZZ14clc_vector_mulPfiE6result has been demoted
// _ZZ14clc_vector_mulPfiE3bar has been demoted

.visible .entry _Z14clc_vector_mulPfi(
	.param .u64 .ptr .align 1 _Z14clc_vector_mulPfi_param_0,
	.param .u32 _Z14clc_vector_mulPfi_param_1
)
{
	.reg .pred 	%p<7>;
	.reg .b32 	%r<36>;
	.reg .b32 	%f<3>;
	.reg .b64 	%rd<12>;
	// demoted variable
	.shared .align 16 .b8 _ZZ14clc_vector_mulPfiE6result[16];
	// demoted variable
	.shared .align 8 .u64 _ZZ14clc_vector_mulPfiE3bar;
	ld.param.u64 	%rd4, [_Z14clc_vector_mulPfi_param_0];
	ld.param.u32 	%r10, [_Z14clc_vector_mulPfi_param_1];
	mov.u32 	%r1, %tid.x;
	mov.u32 	%r11, %tid.y;
	mov.u32 	%r12, %tid.z;
	mov.u32 	%r2, %ntid.x;
	mov.u32 	%r13, %ntid.y;
	mad.lo.s32 	%r14, %r12, %r13, %r11;
	mul.lo.s32 	%r15, %r14, %r2;
	or.b32  	%r3, %r15, %r1;
	setp.ne.s32 	%p1, %r3, 0;
	@%p1 bra 	$L__BB0_2;
	mov.u32 	%r16, _ZZ14clc_vector_mulPfiE3bar;
	mov.b32 	%r17, 1;
	// begin inline asm
	mbarrier.init.shared.b64 [%r16], %r17;
	// end inline asm
$L__BB0_2:
	mov.u32 	%r35, %ctaid.x;
	cvta.to.global.u64 	%rd1, %rd4;
	mov.b32 	%r34, 0;
	mov.u32 	%r27, _ZZ14clc_vector_mulPfiE3bar;
$L__BB0_3:
	setp.ne.s32 	%p2, %r3, 0;
	bar.sync 	0;
	@%p2 bra 	$L__BB0_7;
	// begin inline asm
	fence.proxy.async::generic.acquire.sync_restrict::shared::cluster.cluster;
	// end inline asm
	// begin inline asm
	activemask.b32 %r19;
	// end inline asm
	mov.b32 	%r20, 0;
	mov.u32 	%r21, %r20;
	// begin inline asm
	{
	 .reg .pred p;
	  elect.sync %r20|p, %r19;
	 @p mov.s32 %r21, 1;
	}
	// end inline asm
	setp.eq.s32 	%p3, %r21, 0;
	@%p3 bra 	$L__BB0_6;
	mov.u32 	%r25, _ZZ14clc_vector_mulPfiE6result;
	// begin inline asm
	clusterlaunchcontrol.try_cancel.async.shared::cta.mbarrier::complete_tx::bytes.b128 [%r25], [%r27];
	// end inline asm
$L__BB0_6:
	mov.b32 	%r28, 16;
	// begin inline asm
	mbarrier.arrive.expect_tx.relaxed.cta.shared::cta.b64 %rd5, [%r27], %r28;
	// end inline asm
$L__BB0_7:
	mad.lo.s32 	%r7, %r35, %r2, %r1;
	setp.ge.s32 	%p4, %r7, %r10;
	@%p4 bra 	$L__BB0_9;
	mul.wide.s32 	%rd6, %r7, 4;
	add.s64 	%rd7, %rd1, %rd6;
	ld.global.f32 	%f1, [%rd7];
	mul.f32 	%f2, %f1, 0f40200000;
	st.global.f32 	[%rd7], %f2;
$L__BB0_9:
	// begin inline asm
	{
	 .reg .pred P_OUT; 
	mbarrier.try_wait.parity.acquire.cta.shared::cta.b64  P_OUT, [%r27], %r34;                  // 8a. 
	selp.b32 %r29, 1, 0, P_OUT; 
}
	// end inline asm
	setp.eq.s32 	%p5, %r29, 0;
	@%p5 bra 	$L__BB0_9;
	ld.shared.v2.u64 	{%rd8, %rd9}, [_ZZ14clc_vector_mulPfiE6result];
	// begin inline asm
	{
	 .reg .b128 B128_try_cancel_response; 
	mov.b128 B128_try_cancel_response, {%rd8, %rd9}; 
{
	 .reg .pred P_OUT; 
	clusterlaunchcontrol.query_cancel.is_canceled.pred.b128 P_OUT, B128_try_cancel_response;
	selp.b32 %r32, 1, 0, P_OUT; 
}
	}
	// end inline asm
	setp.eq.s32 	%p6, %r32, 0;
	@%p6 bra 	$L__BB0_12;
	xor.b32  	%r34, %r34, 1;
	// begin inline asm
	{
	 .reg .b128 B128_try_cancel_response; 
	mov.b128 B128_try_cancel_response, {%rd8, %rd9}; 
clusterlaunchcontrol.query_cancel.get_first_ctaid::x.b32.b128 %r35, B128_try_cancel_response;
	}
	// end inline asm
	// begin inline asm
	fence.proxy.async::generic.release.sync_restrict::shared::cta.cluster;
	// end inline asm
	bra.uni 	$L__BB0_3;
$L__BB0_12:
	ret;

}


// ===== COMPILED SASS (sm_100) =====

	.target	sm_100

	.elftype	@"ET_EXEC"


//--------------------- .note.nv.tkinfo           --------------------------
	.section	.note.nv.tkinfo,"",@"SHT_NOTE"
	.sectionflags	@"SHF_NOTE_NV_TKINFO"
	.tkinfo
        /*0018*/ 	.word	0x00000002
        /*0030*/ 	.string	""
        /*0030*/ 	.string	"ptxas"
        /*0030*/ 	.string	"Cuda compilation tools, release 13.0, V13.0.88"
        /*0030*/ 	.string	"Build cuda_13.0.r13.0/compiler.36424714_0"
        /*0030*/ 	.string	"-arch sm_100 -m 64 "



//--------------------- .note.nv.cuinfo           --------------------------
	.section	.note.nv.cuinfo,"",@"SHT_NOTE"
	.sectionflags	@"SHF_NOTE_NV_CUINFO"
        /*0018*/ 	.short	0x0002
        /*001a*/ 	.short	0x0064
        /*001c*/ 	.short	0x0082
	.zero		2


//--------------------- .nv.info                  --------------------------
	.section	.nv.info,"",@"SHT_CUDA_INFO"
	.align	4


	//----- nvinfo : EIATTR_REGCOUNT
	.align		4
        /*0000*/ 	.byte	0x04, 0x2f
        /*0002*/ 	.short	(.L_1 - .L_0)
	.align		4
.L_0:
        /*0004*/ 	.word	index@(_Z14clc_vector_mulPfi)
        /*0008*/ 	.word	0x0000000c


	//----- nvinfo : EIATTR_FRAME_SIZE
	.align		4
.L_1:
        /*000c*/ 	.byte	0x04, 0x11
        /*000e*/ 	.short	(.L_3 - .L_2)
	.align		4
.L_2:
        /*0010*/ 	.word	index@(_Z14clc_vector_mulPfi)
        /*0014*/ 	.word	0x00000000


	//----- nvinfo : EIATTR_MIN_STACK_SIZE
	.align		4
.L_3:
        /*0018*/ 	.byte	0x04, 0x12
        /*001a*/ 	.short	(.L_5 - .L_4)
	.align		4
.L_4:
        /*001c*/ 	.word	index@(_Z14clc_vector_mulPfi)
        /*0020*/ 	.word	0x00000000
.L_5:


//--------------------- .nv.compat                --------------------------
	.section	.nv.compat,"",@"SHT_CUDA_COMPAT_INFO"
	.align	4
        /*0000*/ 	.byte	0x02, 0x09, 0x00, 0x00, 0x02, 0x02, 0x02, 0x00, 0x02, 0x05, 0x05, 0x00, 0x03, 0x07, 0x01, 0x01
        /*0010*/ 	.byte	0x02, 0x03, 0x00, 0x00, 0x02, 0x06, 0x01, 0x00, 0x04, 0x0b, 0x08, 0x00, 0x09, 0x00, 0x00, 0x00
        /*0020*/ 	.byte	0x00, 0x00, 0x00, 0x00


//--------------------- .nv.info._Z14clc_vector_mulPfi --------------------------
	.section	.nv.info._Z14clc_vector_mulPfi,"",@"SHT_CUDA_INFO"
	.sectionflags	@""
	.align	4


	//----- nvinfo : EIATTR_CUDA_API_VERSION
	.align		4
        /*0000*/ 	.byte	0x04, 0x37
        /*0002*/ 	.short	(.L_7 - .L_6)
.L_6:
        /*0004*/ 	.word	0x00000082


	//----- nvinfo : EIATTR_KPARAM_INFO
	.align		4
.L_7:
        /*0008*/ 	.byte	0x04, 0x17
        /*000a*/ 	.short	(.L_9 - .L_8)
.L_8:
        /*000c*/ 	.word	0x00000000
        /*0010*/ 	.short	0x0001
        /*0012*/ 	.short	0x0008
        /*0014*/ 	.byte	0x00, 0xf0, 0x11, 0x00


	//----- nvinfo : EIATTR_KPARAM_INFO
	.align		4
.L_9:
        /*0018*/ 	.byte	0x04, 0x17
        /*001a*/ 	.short	(.L_11 - .L_10)
.L_10:
        /*001c*/ 	.word	0x00000000
        /*0020*/ 	.short	0x0000
        /*0022*/ 	.short	0x0000
        /*0024*/ 	.byte	0x00, 0xf5, 0x21, 0x00


	//----- nvinfo : EIATTR_SPARSE_MMA_MASK
	.align		4
.L_11:
        /*0028*/ 	.byte	0x03, 0x50
        /*002a*/ 	.short	0x0000


	//----- nvinfo : EIATTR_MAXREG_COUNT
	.align		4
        /*002c*/ 	.byte	0x03, 0x1b
        /*002e*/ 	.short	0x00ff


	//----- nvinfo : EIATTR_NUM_BARRIERS
	.align		4
        /*0030*/ 	.byte	0x02, 0x4c
        /*0032*/ 	.byte	0x01
	.zero		1


	//----- nvinfo : EIATTR_MERCURY_ISA_VERSION
	.align		4
        /*0034*/ 	.byte	0x03, 0x5f
        /*0036*/ 	.short	0x0101


	//----- nvinfo : EIATTR_INT_WARP_WIDE_INSTR_OFFSETS
	.align		4
        /*0038*/ 	.byte	0x04, 0x31
        /*003a*/ 	.short	(.L_13 - .L_12)


	//   ....[0]....
.L_12:
        /*003c*/ 	.word	0x00000130


	//   ....[1]....
        /*0040*/ 	.word	0x00000170


	//   ....[2]....
        /*0044*/ 	.word	0x00000230


	//   ....[3]....
        /*0048*/ 	.word	0x00000270


	//----- nvinfo : EIATTR_VRC_CTA_INIT_COUNT
	.align		4
.L_13:
        /*004c*/ 	.byte	0x02, 0x4a
	.zero		1
	.zero		1


	//----- nvinfo : EIATTR_MBARRIER_INSTR_OFFSETS
	.align		4
        /*0050*/ 	.byte	0x04, 0x39
        /*0052*/ 	.short	(.L_15 - .L_14)


	//   ....[0]....
.L_14:
        /*0054*/ 	.word	0x00000180
        /*0058*/ 	.word	0x000000ff
        /*005c*/ 	.word	0x00000000
        /*0060*/ 	.short	0x0100
        /*0062*/ 	.byte	0x07
	.zero		1


	//   ....[1]....
        /*0064*/ 	.word	0x000003e0
        /*0068*/ 	.word	0x000000ff
        /*006c*/ 	.word	0x00000000
        /*0070*/ 	.short	0x010a
        /*0072*/ 	.byte	0x07
	.zero		1


	//----- nvinfo : EIATTR_NUM_MBARRIERS
	.align		4
.L_15:
        /*0074*/ 	.byte	0x03, 0x38
        /*0076*/ 	.short	0x0001


	//----- nvinfo : EIATTR_EXIT_INSTR_OFFSETS
	.align		4
        /*0078*/ 	.byte	0x04, 0x1c
        /*007a*/ 	.short	(.L_17 - .L_16)


	//   ....[0]....
.L_16:
        /*007c*/ 	.word	0x00000460


	//----- nvinfo : EIATTR_CRS_STACK_SIZE
	.align		4
.L_17:
        /*0080*/ 	.byte	0x04, 0x1e
        /*0082*/ 	.short	(.L_19 - .L_18)
.L_18:
        /*0084*/ 	.word	0x00000000


	//----- nvinfo : EIATTR_CBANK_PARAM_SIZE
	.align		4
.L_19:
        /*0088*/ 	.byte	0x03, 0x19
        /*008a*/ 	.short	0x000c


	//----- nvinfo : EIATTR_PARAM_CBANK
	.align		4
        /*008c*/ 	.byte	0x04, 0x0a
        /*008e*/ 	.short	(.L_21 - .L_20)
	.align		4
.L_20:
        /*0090*/ 	.word	index@(.nv.constant0._Z14clc_vector_mulPfi)
        /*0094*/ 	.short	0x0380
        /*0096*/ 	.short	0x000c


	//----- nvinfo : EIATTR_SW_WAR
	.align		4
.L_21:
        /*0098*/ 	.byte	0x04, 0x36
        /*009a*/ 	.short	(.L_23 - .L_22)
.L_22:
        /*009c*/ 	.word	0x00000008
.L_23:


//--------------------- .nv.callgraph             --------------------------
	.section	.nv.callgraph,"",@"SHT_CUDA_CALLGRAPH"
	.align	4
	.sectionentsize	8
	.align		4
        /*0000*/ 	.word	0x00000000
	.align		4
        /*0004*/ 	.word	0xffffffff
	.align		4
        /*0008*/ 	.word	0x00000000
	.align		4
        /*000c*/ 	.word	0xfffffffe
	.align		4
        /*0010*/ 	.word	0x00000000
	.align		4
        /*0014*/ 	.word	0xfffffffd
	.align		4
        /*0018*/ 	.word	0x00000000
	.align		4
        /*001c*/ 	.word	0xfffffffc


//--------------------- .text._Z14clc_vector_mulPfi --------------------------
	.section	.text._Z14clc_vector_mulPfi,"ax",@progbits
	.align	128
        .global         _Z14clc_vector_mulPfi
        .type           _Z14clc_vector_mulPfi,@function
        .size           _Z14clc_vector_mulPfi,(.L_x_9 - _Z14clc_vector_mulPfi)
        .other          _Z14clc_vector_mulPfi,@"STO_CUDA_ENTRY STV_DEFAULT"
_Z14clc_vector_mulPfi:
.text._Z14clc_vector_mulPfi:
[----:B------:R-:W-:Y:S01]  /*0000*/  LDC R1, c[0x0][0x37c] ;  /* 0x0000df00ff017b82 */ /* 0x000fe20000000800 */
[----:B------:R-:W0:Y:S01]  /*0010*/  S2R R0, SR_TID.Y ;  /* 0x0000000000007919 */ /* 0x000e220000002200 */
[----:B------:R-:W1:Y:S06]  /*0020*/  LDCU UR8, c[0x0][0x360] ;  /* 0x00006c00ff0877ac */ /* 0x000e6c0008000800 */
[----:B------:R-:W-:Y:S01]  /*0030*/  S2UR UR7, SR_CgaCtaId ;  /* 0x00000000000779c3 */ /* 0x000fe20000008800 */
[----:B------:R-:W-:Y:S01]  /*0040*/  IMAD.MOV.U32 R8, RZ, RZ, RZ ;  /* 0x000000ffff087224 */ /* 0x000fe200078e00ff */
[----:B------:R-:W0:Y:S01]  /*0050*/  S2R R3, SR_TID.Z ;  /* 0x0000000000037919 */ /* 0x000e220000002300 */
[----:B------:R-:W0:Y:S01]  /*0060*/  LDCU UR4, c[0x0][0x364] ;  /* 0x00006c80ff0477ac */ /* 0x000e220008000800 */
[----:B------:R-:W2:Y:S01]  /*0070*/  S2R R9, SR_TID.X ;  /* 0x0000000000097919 */ /* 0x000ea20000002100 */
[----:B------:R-:W-:-:S03]  /*0080*/  UMOV UR5, 0x1 ;  /* 0x0000000100057882 */ /* 0x000fc60000000000 */
[----:B------:R-:W3:Y:S01]  /*0090*/  S2UR UR6, SR_CTAID.X ;  /* 0x00000000000679c3 */ /* 0x000ee20000002500 */
[----:B------:R-:W4:Y:S01]  /*00a0*/  LDCU.64 UR10, c[0x0][0x358] ;  /* 0x00006b00ff0a77ac */ /* 0x000f220008000a00 */
[----:B---3--:R-:W-:Y:S02]  /*00b0*/  IMAD.U32 R4, RZ, RZ, UR6 ;  /* 0x00000006ff047e24 */ /* 0x008fe4000f8e00ff */
[----:B0-----:R-:W-:Y:S01]  /*00c0*/  IMAD R0, R3, UR4, R0 ;  /* 0x0000000403007c24 */ /* 0x001fe2000f8e0200 */
[----:B------:R-:W-:Y:S02]  /*00d0*/  UMOV UR4, 0x400 ;  /* 0x0000040000047882 */ /* 0x000fe40000000000 */
[----:B------:R-:W-:Y:S01]  /*00e0*/  UIADD3 UR4, UPT, UPT, UR4, 0x10, URZ ;  /* 0x0000001004047890 */ /* 0x000fe2000fffe0ff */
[----:B-1----:R-:W-:-:S03]  /*00f0*/  IMAD R0, R0, UR8, RZ ;  /* 0x0000000800007c24 */ /* 0x002fc6000f8e02ff */
[----:B------:R-:W-:Y:S02]  /*0100*/  ULEA UR7, UR7, UR4, 0x18 ;  /* 0x0000000407077291 */ /* 0x000fe4000f8ec0ff */
[----:B--2---:R-:W-:-:S04]  /*0110*/  LOP3.LUT P0, R0, R0, RZ, R9, 0xfa, !PT ;  /* 0x000000ff00007212 */ /* 0x004fc8000780fa09 */
[----:B------:R-:W-:-:S09]  /*0120*/  ISETP.NE.AND P1, PT, R0, RZ, PT ;  /* 0x000000ff0000720c */ /* 0x000fd20003f25270 */
[----:B------:R-:W-:-:S05]  /*0130*/  VOTEU.ALL UP0, P0 ;  /* 0x0000000000ff7886 */ /* 0x000fca0000000000 */
[----:B------:R-:W-:-:S04]  /*0140*/  @!UP0 UIADD3 UR4, UPT, UPT, -UR5, 0x100000, URZ ;  /* 0x0010000005048890 */ /* 0x000fc8000fffe1ff */
[----:B------:R-:W-:Y:S02]  /*0150*/  @!UP0 USHF.L.U32 UR5, UR4, 0xb, URZ ;  /* 0x0000000b04058899 */ /* 0x000fe400080006ff */
[----:B------:R-:W-:Y:S01]  /*0160*/  @!UP0 USHF.L.U32 UR4, UR4, 0x1, URZ ;  /* 0x0000000104048899 */ /* 0x000fe200080006ff */
[----:B------:R-:W-:-:S11]  /*0170*/  VOTEU.ALL UP0, P0 ;  /* 0x0000000000ff7886 */ /* 0x000fd60000000000 */
[----:B------:R0:W1:Y:S02]  /*0180*/  @!UP0 SYNCS.EXCH.64 URZ, [UR7], UR4 ;  /* 0x0000000407ff85b2 */ /* 0x0000640008000100 */
[----:B0---4-:R-:W-:Y:S01]  /*0190*/  NOP ;  /* 0x0000000000007918 */ /* 0x011fe20000000000 */
.L_x_7:
[----:B------:R-:W-:Y:S05]  /*01a0*/  WARPSYNC.ALL ;  /* 0x0000000000007948 */ /* 0x000fea0003800000 */
[----:B01----:R-:W-:Y:S06]  /*01b0*/  BAR.SYNC.DEFER_BLOCKING 0x0 ;  /* 0x0000000000007b1d */ /* 0x003fec0000010000 */
[----:B------:R-:W-:Y:S04]  /*01c0*/  BSSY B0, `(.L_x_0) ;  /* 0x0000013000007945 */ /* 0x000fe80003800000 */
[----:B------:R-:W-:Y:S05]  /*01d0*/  @P1 BRA `(.L_x_1) ;  /* 0x0000000000441947 */ /* 0x000fea0003800000 */
[----:B------:R-:W-:Y:S01]  /*01e0*/  VOTE.ANY R0, PT, PT ;  /* 0x0000000000007806 */ /* 0x000fe200038e0100 */
[----:B012345:R-:W-:Y:S01]  /*01f0*/  NOP ;  /* 0x0000000000007918 */ /* 0x03ffe20000000000 */
[----:B------:R-:W-:Y:S02]  /*0200*/  PLOP3.LUT P2, PT, PT, PT, PT, 0x8, 0x80 ;  /* 0x000000000080781c */ /* 0x000fe40003f4e170 */
[----:B------:R-:W-:Y:S05]  /*0210*/  WARPSYNC R0 ;  /* 0x0000000000007348 */ /* 0x000fea0003800000 */
[----:B------:R-:W-:-:S13]  /*0220*/  ELECT P0, URZ, PT ;  /* 0x0000000000ff782f */ /* 0x000fda0003800000 */
[----:B------:R-:W-:-:S05]  /*0230*/  VOTEU.ANY UP0, P0 ;  /* 0x0000000000ff7886 */ /* 0x000fca0000000100 */
[----:B------:R-:W0:Y:S01]  /*0240*/  @UP0 S2UR UR4, SR_CgaCtaId ;  /* 0x00000000000409c3 */ /* 0x000e220000008800 */
[----:B------:R-:W-:Y:S02]  /*0250*/  @UP0 UMOV UR6, 0x400 ;  /* 0x0000040000060882 */ /* 0x000fe40000000000 */
[----:B0-----:R-:W-:Y:S01]  /*0260*/  @UP0 ULEA UR6, UR4, UR6, 0x18 ;  /* 0x0000000604060291 */ /* 0x001fe2000f8ec0ff */
[----:B------:R-:W-:-:S11]  /*0270*/  VOTEU.ANY UP0, P0 ;  /* 0x0000000000ff7886 */ /* 0x000fd60000000100 */
.L_x_2:
[----:B------:R-:W-:Y:S01]  /*0280*/  @P0 ELECT P2, URZ, PT ;  /* 0x0000000000ff082f */ /* 0x000fe20003840000 */
[----:B------:R-:W-:-:S12]  /*0290*/  @UP0 UGETNEXTWORKID.SELFCAST [UR6], [UR7] ;  /* 0x00000000060003ca */ /* 0x000fd80008000000 */
[----:B------:R-:W-:Y:S02]  /*02a0*/  @P2 PLOP3.LUT P0, PT, P2, PT, PT, 0x8, 0x80 ;  /* 0x000000000080281c */ /* 0x000fe4000170e170 */
[----:B------:R-:W-:-:S11]  /*02b0*/  PLOP3.LUT P2, PT, PT, PT, PT, 0x8, 0x80 ;  /* 0x000000000080781c */ /* 0x000fd60003f4e170 */
[----:B------:R-:W-:Y:S05]  /*02c0*/  @P0 BRA.U.ANY `(.L_x_2) ;  /* 0xfffffffd00ec0947 */ /* 0x000fea000393ffff */
[----:B------:R-:W-:-:S04]  /*02d0*/  IMAD.MOV.U32 R0, RZ, RZ, 0x10 ;  /* 0x00000010ff007424 */ /* 0x000fc800078e00ff */
[----:B------:R0:W-:Y:S03]  /*02e0*/  SYNCS.ARRIVE.TRANS64 RZ, [UR7], R0 ;  /* 0x00000000ffff79a7 */ /* 0x0001e60008000007 */
.L_x_1:
[----:B------:R-:W-:Y:S05]  /*02f0*/  BSYNC B0 ;  /* 0x0000000000007941 */ /* 0x000fea0003800000 */
.L_x_0:
[----:B------:R-:W1:Y:S01]  /*0300*/  LDCU UR4, c[0x0][0x388] ;  /* 0x00007100ff0477ac */ /* 0x000e620008000800 */
[----:B------:R-:W-:Y:S01]  /*0310*/  IMAD R5, R4, UR8, R9 ;  /* 0x0000000804057c24 */ /* 0x000fe2000f8e0209 */
[----:B------:R-:W-:Y:S04]  /*0320*/  BSSY.RECONVERGENT B0, `(.L_x_3) ;  /* 0x0000008000007945 */ /* 0x000fe80003800200 */
[----:B-1----:R-:W-:-:S13]  /*0330*/  ISETP.GE.AND P0, PT, R5, UR4, PT ;  /* 0x0000000405007c0c */ /* 0x002fda000bf06270 */
[----:B------:R-:W-:Y:S05]  /*0340*/  @P0 BRA `(.L_x_4) ;  /* 0x0000000000140947 */ /* 0x000fea0003800000 */
[----:B------:R-:W1:Y:S02]  /*0350*/  LDC.64 R2, c[0x0][0x380] ;  /* 0x0000e000ff027b82 */ /* 0x000e640000000a00 */
[----:B-1----:R-:W-:-:S05]  /*0360*/  IMAD.WIDE R2, R5, 0x4, R2 ;  /* 0x0000000405027825 */ /* 0x002fca00078e0202 */
[----:B0-----:R-:W2:Y:S02]  /*0370*/  LDG.E R0, desc[UR10][R2.64] ;  /* 0x0000000a02007981 */ /* 0x001ea4000c1e1900 */
[----:B--2---:R-:W-:-:S05]  /*0380*/  FMUL R5, R0, 2.5 ;  /* 0x4020000000057820 */ /* 0x004fca0000400000 */
[----:B------:R1:W-:Y:S02]  /*0390*/  STG.E desc[UR10][R2.64], R5 ;  /* 0x0000000502007986 */ /* 0x0003e4000c10190a */
.L_x_4:
[----:B------:R-:W-:Y:S05]  /*03a0*/  BSYNC.RECONVERGENT B0 ;  /* 0x0000000000007941 */ /* 0x000fea0003800200 */
.L_x_3:
[----:B------:R-:W-:Y:S01]  /*03b0*/  BSSY B0, `(.L_x_5) ;  /* 0x0000005000007945 */ /* 0x000fe20003800000 */
[----:B0-----:R-:W-:-:S07]  /*03c0*/  SHF.L.U32 R0, R8, 0x1f, RZ ;  /* 0x0000001f08007819 */ /* 0x001fce00000006ff */
.L_x_6:
[----:B------:R-:W-:Y:S05]  /*03d0*/  YIELD ;  /* 0x0000000000007946 */ /* 0x000fea0003800000 */
[----:B------:R-:W0:Y:S02]  /*03e0*/  SYNCS.PHASECHK.TRANS64.TRYWAIT P0, [UR7], R0 ;  /* 0x00000000ff0075a7 */ /* 0x000e240008001107 */
[----:B0-----:R-:W-:Y:S05]  /*03f0*/  @!P0 BRA `(.L_x_6) ;  /* 0xfffffffc00f48947 */ /* 0x001fea000383ffff */
[----:B------:R-:W-:Y:S05]  /*0400*/  BSYNC B0 ;  /* 0x0000000000007941 */ /* 0x000fea0003800000 */
.L_x_5:
[----:B------:R-:W0:Y:S01]  /*0410*/  S2UR UR5, SR_CgaCtaId ;  /* 0x00000000000579c3 */ /* 0x000e220000008800 */
[----:B------:R-:W-:Y:S02]  /*0420*/  UMOV UR4, 0x400 ;  /* 0x0000040000047882 */ /* 0x000fe40000000000 */
[----:B0-----:R-:W-:-:S09]  /*0430*/  ULEA UR4, UR5, UR4, 0x18 ;  /* 0x0000000405047291 */ /* 0x001fd2000f8ec0ff */
[----:B-1----:R-:W0:Y:S02]  /*0440*/  LDS.128 R4, [UR4] ;  /* 0x00000004ff047984 */ /* 0x002e240008000c00 */
[----:B0-----:R-:W-:-:S13]  /*0450*/  LOP3.LUT P0, RZ, R6, 0x1, RZ, 0xc0, !PT ;  /* 0x0000000106ff7812 */ /* 0x001fda000780c0ff */
[----:B------:R-:W-:Y:S05]  /*0460*/  @!P0 EXIT ;  /* 0x000000000000894d */ /* 0x000fea0003800000 */
[----:B------:R0:W-:Y:S06]  /*0470*/  MEMBAR.ALL.CTA ;  /* 0x0000000000007992 */ /* 0x0001ec0000008000 */
[----:B0-----:R-:W0:Y:S01]  /*0480*/  FENCE.VIEW.ASYNC.S ;  /* 0x00000000000073c6 */ /* 0x001e220000000000 */
[----:B------:R-:W-:Y:S02]  /*0490*/  MOV R4, R4 ;  /* 0x0000000400047202 */ /* 0x000fe40000000f00 */
[----:B------:R-:W-:Y:S01]  /*04a0*/  LOP3.LUT R8, R8, 0x1, RZ, 0x3c, !PT ;  /* 0x0000000108087812 */ /* 0x000fe200078e3cff */
[----:B------:R-:W-:Y:S06]  /*04b0*/  BRA `(.L_x_7) ;  /* 0xfffffffc00387947 */ /* 0x000fec000383ffff */
.L_x_8:
[----:B------:R-:W-:-:S00]  /*04c0*/  BRA `(.L_x_8) ;  /* 0xfffffffc00fc7947 */ /* 0x000fc0000383ffff */
[----:B------:R-:W-:-:S00]  /*04d0*/  NOP ;  /* 0x0000000000007918 */ /* 0x000fc00000000000 */
        /* <DEDUP_REMOVED lines=10> */
.L_x_9:


//--------------------- .nv.shared._Z14clc_vector_mulPfi --------------------------
	.section	.nv.shared._Z14clc_vector_mulPfi,"aw",@nobits
	.sectionflags	@""
	.align	16
.nv.shared._Z14clc_vector_mulPfi:
	.zero		1048


//--------------------- .nv.shared.reserved.0     --------------------------
	.section	.nv.shared.reserved.0,"aw",@nobits
	.weak		__nv_reservedSMEM_offset_0_alias
	.size		__nv_reservedSMEM_offset_0_alias, 0, 64
	.other		__nv_reservedSMEM_offset_0_alias,@"STO_CUDA_RESERVED_SHARED STV_DEFAULT"
__nv_reservedSMEM_offset_0_alias:
	.zero		0
	.zero		64


//--------------------- .nv.constant0._Z14clc_vector_mulPfi --------------------------
	.section	.nv.constant0._Z14clc_vector_mulPfi,"a",@progbits
	.sectionflags	@""
	.align	4
.nv.constant0._Z14clc_vector_mulPfi:
	.zero		908


//--------------------- SYMBOLS --------------------------

	.type		.nv.reservedSmem.offset0,@object
	.size		.nv.reservedSmem.offset0,0x4
	.type		.nv.reservedSmem.cap,@object
	.size		.nv.reservedSmem.cap,0x4
